//
// Generated by NVIDIA NVVM Compiler
//
// Compiler Build ID: CL-36424714
// Cuda compilation tools, release 13.0, V13.0.88
// Based on NVVM 20.0.0
//

.version 9.0
.target sm_100
.address_size 64

	// .globl	_Z25cross_entropy_loss_kernelPKfPKiPfii

.visible .entry _Z25cross_entropy_loss_kernelPKfPKiPfii(
	.param .u64 .ptr .align 1 _Z25cross_entropy_loss_kernelPKfPKiPfii_param_0,
	.param .u64 .ptr .align 1 _Z25cross_entropy_loss_kernelPKfPKiPfii_param_1,
	.param .u64 .ptr .align 1 _Z25cross_entropy_loss_kernelPKfPKiPfii_param_2,
	.param .u32 _Z25cross_entropy_loss_kernelPKfPKiPfii_param_3,
	.param .u32 _Z25cross_entropy_loss_kernelPKfPKiPfii_param_4
)
{
	.reg .pred 	%p<3>;
	.reg .b32 	%r<13>;
	.reg .b32 	%f<21>;
	.reg .b64 	%rd<12>;

	ld.param.u64 	%rd1, [_Z25cross_entropy_loss_kernelPKfPKiPfii_param_0];
	ld.param.u64 	%rd2, [_Z25cross_entropy_loss_kernelPKfPKiPfii_param_1];
	ld.param.u64 	%rd3, [_Z25cross_entropy_loss_kernelPKfPKiPfii_param_2];
	ld.param.u32 	%r3, [_Z25cross_entropy_loss_kernelPKfPKiPfii_param_3];
	ld.param.u32 	%r2, [_Z25cross_entropy_loss_kernelPKfPKiPfii_param_4];
	mov.u32 	%r4, %ctaid.x;
	mov.u32 	%r5, %ntid.x;
	mov.u32 	%r6, %tid.x;
	mad.lo.s32 	%r1, %r4, %r5, %r6;
	setp.ge.s32 	%p1, %r1, %r3;
	@%p1 bra 	$L__BB0_2;
	cvta.to.global.u64 	%rd4, %rd2;
	cvta.to.global.u64 	%rd5, %rd1;
	cvta.to.global.u64 	%rd6, %rd3;
	mul.wide.s32 	%rd7, %r1, 4;
	add.s64 	%rd8, %rd4, %rd7;
	ld.global.u32 	%r7, [%rd8];
	mad.lo.s32 	%r8, %r2, %r1, %r7;
	mul.wide.s32 	%rd9, %r8, 4;
	add.s64 	%rd10, %rd5, %rd9;
	ld.global.f32 	%f1, [%rd10];
	max.f32 	%f2, %f1, 0f322BCC77;
	mov.b32 	%r9, %f2;
	add.s32 	%r10, %r9, -1059760811;
	and.b32  	%r11, %r10, -8388608;
	sub.s32 	%r12, %r9, %r11;
	mov.b32 	%f3, %r12;
	cvt.rn.f32.s32 	%f4, %r11;
	fma.rn.f32 	%f5, %f4, 0f34000000, 0f00000000;
	add.f32 	%f6, %f3, 0fBF800000;
	fma.rn.f32 	%f7, %f6, 0fBE055027, 0f3E1039F6;
	fma.rn.f32 	%f8, %f7, %f6, 0fBDF8CDCC;
	fma.rn.f32 	%f9, %f8, %f6, 0f3E0F2955;
	fma.rn.f32 	%f10, %f9, %f6, 0fBE2AD8B9;
	fma.rn.f32 	%f11, %f10, %f6, 0f3E4CED0B;
	fma.rn.f32 	%f12, %f11, %f6, 0fBE7FFF22;
	fma.rn.f32 	%f13, %f12, %f6, 0f3EAAAA78;
	fma.rn.f32 	%f14, %f13, %f6, 0fBF000000;
	mul.f32 	%f15, %f6, %f14;
	fma.rn.f32 	%f16, %f15, %f6, %f6;
	fma.rn.f32 	%f17, %f5, 0f3F317218, %f16;
	setp.gt.u32 	%p2, %r9, 2139095039;
	fma.rn.f32 	%f18, %f2, 0f7F800000, 0f7F800000;
	selp.f32 	%f19, %f18, %f17, %p2;
	neg.f32 	%f20, %f19;
	add.s64 	%rd11, %rd6, %rd7;
	st.global.f32 	[%rd11], %f20;
$L__BB0_2:
	ret;

}


// ===== COMPILED SASS (sm_100) =====

	.target	sm_100

	.elftype	@"ET_EXEC"


//--------------------- .note.nv.tkinfo           --------------------------
	.section	.note.nv.tkinfo,"",@"SHT_NOTE"
	.sectionflags	@"SHF_NOTE_NV_TKINFO"
	.tkinfo
        /*0018*/ 	.word	0x00000002
        /*0030*/ 	.string	""
        /*0030*/ 	.string	"ptxas"
        /*0030*/ 	.string	"Cuda compilation tools, release 13.0, V13.0.88"
        /*0030*/ 	.string	"Build cuda_13.0.r13.0/compiler.36424714_0"
        /*0030*/ 	.string	"-arch sm_100 -m 64 "



//--------------------- .note.nv.cuinfo           --------------------------
	.section	.note.nv.cuinfo,"",@"SHT_NOTE"
	.sectionflags	@"SHF_NOTE_NV_CUINFO"
        /*0018*/ 	.short	0x0002
        /*001a*/ 	.short	0x0064
        /*001c*/ 	.short	0x0082
	.zero		2


//--------------------- .nv.info                  --------------------------
	.section	.nv.info,"",@"SHT_CUDA_INFO"
	.align	4


	//----- nvinfo : EIATTR_REGCOUNT
	.align		4
        /*0000*/ 	.byte	0x04, 0x2f
        /*0002*/ 	.short	(.L_1 - .L_0)
	.align		4
.L_0:
        /*0004*/ 	.word	index@(_Z25cross_entropy_loss_kernelPKfPKiPfii)
        /*0008*/ 	.word	0x0000000c


	//----- nvinfo : EIATTR_FRAME_SIZE
	.align		4
.L_1:
        /*000c*/ 	.byte	0x04, 0x11
        /*000e*/ 	.short	(.L_3 - .L_2)
	.align		4
.L_2:
        /*0010*/ 	.word	index@(_Z25cross_entropy_loss_kernelPKfPKiPfii)
        /*0014*/ 	.word	0x00000000


	//----- nvinfo : EIATTR_MIN_STACK_SIZE
	.align		4
.L_3:
        /*0018*/ 	.byte	0x04, 0x12
        /*001a*/ 	.short	(.L_5 - .L_4)
	.align		4
.L_4:
        /*001c*/ 	.word	index@(_Z25cross_entropy_loss_kernelPKfPKiPfii)
        /*0020*/ 	.word	0x00000000
.L_5:


//--------------------- .nv.compat                --------------------------
	.section	.nv.compat,"",@"SHT_CUDA_COMPAT_INFO"
	.align	4
        /*0000*/ 	.byte	0x02, 0x09, 0x00, 0x00, 0x02, 0x02, 0x01, 0x00, 0x02, 0x05, 0x05, 0x00, 0x03, 0x07, 0x01, 0x01
        /*0010*/ 	.byte	0x02, 0x03, 0x00, 0x00, 0x02, 0x06, 0x01, 0x00, 0x04, 0x0b, 0x08, 0x00, 0x09, 0x00, 0x00, 0x00
        /*0020*/ 	.byte	0x00, 0x00, 0x00, 0x00


//--------------------- .nv.info._Z25cross_entropy_loss_kernelPKfPKiPfii --------------------------
	.section	.nv.info._Z25cross_entropy_loss_kernelPKfPKiPfii,"",@"SHT_CUDA_INFO"
	.sectionflags	@""
	.align	4


	//----- nvinfo : EIATTR_CUDA_API_VERSION
	.align		4
        /*0000*/ 	.byte	0x04, 0x37
        /*0002*/ 	.short	(.L_7 - .L_6)
.L_6:
        /*0004*/ 	.word	0x00000082


	//----- nvinfo : EIATTR_KPARAM_INFO
	.align		4
.L_7:
        /*0008*/ 	.byte	0x04, 0x17
        /*000a*/ 	.short	(.L_9 - .L_8)
.L_8:
        /*000c*/ 	.word	0x00000000
        /*0010*/ 	.short	0x0004
        /*0012*/ 	.short	0x001c
        /*0014*/ 	.byte	0x00, 0xf0, 0x11, 0x00


	//----- nvinfo : EIATTR_KPARAM_INFO
	.align		4
.L_9:
        /*0018*/ 	.byte	0x04, 0x17
        /*001a*/ 	.short	(.L_11 - .L_10)
.L_10:
        /*001c*/ 	.word	0x00000000
        /*0020*/ 	.short	0x0003
        /*0022*/ 	.short	0x0018
        /*0024*/ 	.byte	0x00, 0xf0, 0x11, 0x00


	//----- nvinfo : EIATTR_KPARAM_INFO
	.align		4
.L_11:
        /*0028*/ 	.byte	0x04, 0x17
        /*002a*/ 	.short	(.L_13 - .L_12)
.L_12:
        /*002c*/ 	.word	0x00000000
        /*0030*/ 	.short	0x0002
        /*0032*/ 	.short	0x0010
        /*0034*/ 	.byte	0x00, 0xf5, 0x21, 0x00


	//----- nvinfo : EIATTR_KPARAM_INFO
	.align		4
.L_13:
        /*0038*/ 	.byte	0x04, 0x17
        /*003a*/ 	.short	(.L_15 - .L_14)
.L_14:
        /*003c*/ 	.word	0x00000000
        /*0040*/ 	.short	0x0001
        /*0042*/ 	.short	0x0008
        /*0044*/ 	.byte	0x00, 0xf5, 0x21, 0x00


	//----- nvinfo : EIATTR_KPARAM_INFO
	.align		4
.L_15:
        /*0048*/ 	.byte	0x04, 0x17
        /*004a*/ 	.short	(.L_17 - .L_16)
.L_16:
        /*004c*/ 	.word	0x00000000
        /*0050*/ 	.short	0x0000
        /*0052*/ 	.short	0x0000
        /*0054*/ 	.byte	0x00, 0xf5, 0x21, 0x00


	//----- nvinfo : EIATTR_SPARSE_MMA_MASK
	.align		4
.L_17:
        /*0058*/ 	.byte	0x03, 0x50
        /*005a*/ 	.short	0x0000


	//----- nvinfo : EIATTR_MAXREG_COUNT
	.align		4
        /*005c*/ 	.byte	0x03, 0x1b
        /*005e*/ 	.short	0x00ff


	//----- nvinfo : EIATTR_MERCURY_ISA_VERSION
	.align		4
        /*0060*/ 	.byte	0x03, 0x5f
        /*0062*/ 	.short	0x0101


	//----- nvinfo : EIATTR_VRC_CTA_INIT_COUNT
	.align		4
        /*0064*/ 	.byte	0x02, 0x4a
	.zero		1
	.zero		1


	//----- nvinfo : EIATTR_EXIT_INSTR_OFFSETS
	.align		4
        /*0068*/ 	.byte	0x04, 0x1c
        /*006a*/ 	.short	(.L_19 - .L_18)


	//   ....[0]....
.L_18:
        /*006c*/ 	.word	0x00000070


	//   ....[1]....
        /*0070*/ 	.word	0x000002b0


	//----- nvinfo : EIATTR_CBANK_PARAM_SIZE
	.align		4
.L_19:
        /*0074*/ 	.byte	0x03, 0x19
        /*0076*/ 	.short	0x0020


	//----- nvinfo : EIATTR_PARAM_CBANK
	.align		4
        /*0078*/ 	.byte	0x04, 0x0a
        /*007a*/ 	.short	(.L_21 - .L_20)
	.align		4
.L_20:
        /*007c*/ 	.word	index@(.nv.constant0._Z25cross_entropy_loss_kernelPKfPKiPfii)
        /*0080*/ 	.short	0x0380
        /*0082*/ 	.short	0x0020


	//----- nvinfo : EIATTR_SW_WAR
	.align		4
.L_21:
        /*0084*/ 	.byte	0x04, 0x36
        /*0086*/ 	.short	(.L_23 - .L_22)
.L_22:
        /*0088*/ 	.word	0x00000008
.L_23:


//--------------------- .nv.callgraph             --------------------------
	.section	.nv.callgraph,"",@"SHT_CUDA_CALLGRAPH"
	.align	4
	.sectionentsize	8
	.align		4
        /*0000*/ 	.word	0x00000000
	.align		4
        /*0004*/ 	.word	0xffffffff
	.align		4
        /*0008*/ 	.word	0x00000000
	.align		4
        /*000c*/ 	.word	0xfffffffe
	.align		4
        /*0010*/ 	.word	0x00000000
	.align		4
        /*0014*/ 	.word	0xfffffffd
	.align		4
        /*0018*/ 	.word	0x00000000
	.align		4
        /*001c*/ 	.word	0xfffffffc


//--------------------- .text._Z25cross_entropy_loss_kernelPKfPKiPfii --------------------------
	.section	.text._Z25cross_entropy_loss_kernelPKfPKiPfii,"ax",@progbits
	.align	128
        .global         _Z25cross_entropy_loss_kernelPKfPKiPfii
        .type           _Z25cross_entropy_loss_kernelPKfPKiPfii,@function
        .size           _Z25cross_entropy_loss_kernelPKfPKiPfii,(.L_x_1 - _Z25cross_entropy_loss_kernelPKfPKiPfii)
        .other          _Z25cross_entropy_loss_kernelPKfPKiPfii,@"STO_CUDA_ENTRY STV_DEFAULT"
_Z25cross_entropy_loss_kernelPKfPKiPfii:
.text._Z25cross_entropy_loss_kernelPKfPKiPfii:
[----:B------:R-:W-:Y:S01]  /*0000*/  LDC R1, c[0x0][0x37c] ;  /* 0x0000df00ff017b82 */ /* 0x000fe20000000800 */
[----:B------:R-:W0:Y:S07]  /*0010*/  S2R R3, SR_TID.X ;  /* 0x0000000000037919 */ /* 0x000e2e0000002100 */
[----:B------:R-:W0:Y:S01]  /*0020*/  S2UR UR4, SR_CTAID.X ;  /* 0x00000000000479c3 */ /* 0x000e220000002500 */
[----:B------:R-:W1:Y:S07]  /*0030*/  LDCU UR5, c[0x0][0x398] ;  /* 0x00007300ff0577ac */ /* 0x000e6e0008000800 */
[----:B------:R-:W0:Y:S02]  /*0040*/  LDC R2, c[0x0][0x360] ;  /* 0x0000d800ff027b82 */ /* 0x000e240000000800 */
[----:B0-----:R-:W-:-:S05]  /*0050*/  IMAD R2, R2, UR4, R3 ;  /* 0x0000000402027c24 */ /* 0x001fca000f8e0203 */
[----:B-1----:R-:W-:-:S13]  /*0060*/  ISETP.GE.AND P0, PT, R2, UR5, PT ;  /* 0x0000000502007c0c */ /* 0x002fda000bf06270 */
[----:B------:R-:W-:Y:S05]  /*0070*/  @P0 EXIT ;  /* 0x000000000000094d */ /* 0x000fea0003800000 */
[----:B------:R-:W0:Y:S01]  /*0080*/  LDC.64 R4, c[0x0][0x388] ;  /* 0x0000e200ff047b82 */ /* 0x000e220000000a00 */
[----:B------:R-:W1:Y:S01]  /*0090*/  LDCU.64 UR4, c[0x0][0x358] ;  /* 0x00006b00ff0477ac */ /* 0x000e620008000a00 */
[----:B------:R-:W2:Y:S06]  /*00a0*/  LDCU UR6, c[0x0][0x39c] ;  /* 0x00007380ff0677ac */ /* 0x000eac0008000800 */
[----:B------:R-:W3:Y:S01]  /*00b0*/  LDC.64 R6, c[0x0][0x380] ;  /* 0x0000e000ff067b82 */ /* 0x000ee20000000a00 */
[----:B0-----:R-:W-:-:S06]  /*00c0*/  IMAD.WIDE R4, R2, 0x4, R4 ;  /* 0x0000000402047825 */ /* 0x001fcc00078e0204 */
[----:B-1----:R-:W2:Y:S02]  /*00d0*/  LDG.E R5, desc[UR4][R4.64] ;  /* 0x0000000404057981 */ /* 0x002ea4000c1e1900 */
[----:B--2---:R-:W-:-:S04]  /*00e0*/  IMAD R3, R2, UR6, R5 ;  /* 0x0000000602037c24 */ /* 0x004fc8000f8e0205 */
[----:B---3--:R-:W-:-:S06]  /*00f0*/  IMAD.WIDE R6, R3, 0x4, R6 ;  /* 0x0000000403067825 */ /* 0x008fcc00078e0206 */
[----:B------:R-:W2:Y:S01]  /*0100*/  LDG.E R6, desc[UR4][R6.64] ;  /* 0x0000000406067981 */ /* 0x000ea2000c1e1900 */
[----:B------:R-:W-:Y:S01]  /*0110*/  HFMA2 R9, -RZ, RZ, 1.5048828125, 33.21875 ;  /* 0x3e055027ff097431 */ /* 0x000fe200000001ff */
[----:B--2---:R-:W-:Y:S02]  /*0120*/  FMNMX R3, R6, 9.9999999392252902908e-09, !PT ;  /* 0x322bcc7706037809 */ /* 0x004fe40007800000 */
[----:B------:R-:W-:Y:S02]  /*0130*/  MOV R6, 0x7f800000 ;  /* 0x7f80000000067802 */ /* 0x000fe40000000f00 */
[C---:B------:R-:W-:Y:S02]  /*0140*/  IADD3 R0, PT, PT, R3.reuse, -0x3f2aaaab, RZ ;  /* 0xc0d5555503007810 */ /* 0x040fe40007ffe0ff */
[----:B------:R-:W-:Y:S02]  /*0150*/  ISETP.GT.U32.AND P0, PT, R3, 0x7f7fffff, PT ;  /* 0x7f7fffff0300780c */ /* 0x000fe40003f04070 */
[----:B------:R-:W-:-:S04]  /*0160*/  LOP3.LUT R0, R0, 0xff800000, RZ, 0xc0, !PT ;  /* 0xff80000000007812 */ /* 0x000fc800078ec0ff */
[-C--:B------:R-:W-:Y:S02]  /*0170*/  IADD3 R8, PT, PT, R3, -R0.reuse, RZ ;  /* 0x8000000003087210 */ /* 0x080fe40007ffe0ff */
[----:B------:R-:W-:-:S03]  /*0180*/  I2FP.F32.S32 R0, R0 ;  /* 0x0000000000007245 */ /* 0x000fc60000201400 */
[----:B------:R-:W-:Y:S02]  /*0190*/  FADD R8, R8, -1 ;  /* 0xbf80000008087421 */ /* 0x000fe40000000000 */
[----:B------:R-:W-:Y:S02]  /*01a0*/  FFMA R0, R0, 1.1920928955078125e-07, RZ ;  /* 0x3400000000007823 */ /* 0x000fe400000000ff */
[----:B------:R-:W-:-:S04]  /*01b0*/  FFMA R5, R8, -R9, 0.14084610342979431152 ;  /* 0x3e1039f608057423 */ /* 0x000fc80000000809 */
[----:B------:R-:W-:-:S04]  /*01c0*/  FFMA R5, R8, R5, -0.12148627638816833496 ;  /* 0xbdf8cdcc08057423 */ /* 0x000fc80000000005 */
[----:B------:R-:W-:-:S04]  /*01d0*/  FFMA R5, R8, R5, 0.13980610668659210205 ;  /* 0x3e0f295508057423 */ /* 0x000fc80000000005 */
[----:B------:R-:W-:-:S04]  /*01e0*/  FFMA R5, R8, R5, -0.16684235632419586182 ;  /* 0xbe2ad8b908057423 */ /* 0x000fc80000000005 */
[----:B------:R-:W-:-:S04]  /*01f0*/  FFMA R5, R8, R5, 0.20012299716472625732 ;  /* 0x3e4ced0b08057423 */ /* 0x000fc80000000005 */
[C---:B------:R-:W-:Y:S02]  /*0200*/  FFMA R7, R8.reuse, R5, -0.24999669194221496582 ;  /* 0xbe7fff2208077423 */ /* 0x040fe40000000005 */
[----:B------:R-:W0:Y:S02]  /*0210*/  LDC.64 R4, c[0x0][0x390] ;  /* 0x0000e400ff047b82 */ /* 0x000e240000000a00 */
[----:B------:R-:W-:-:S04]  /*0220*/  FFMA R7, R8, R7, 0.33333182334899902344 ;  /* 0x3eaaaa7808077423 */ /* 0x000fc80000000007 */
[----:B------:R-:W-:-:S04]  /*0230*/  FFMA R7, R8, R7, -0.5 ;  /* 0xbf00000008077423 */ /* 0x000fc80000000007 */
[----:B------:R-:W-:-:S04]  /*0240*/  FMUL R7, R8, R7 ;  /* 0x0000000708077220 */ /* 0x000fc80000400000 */
[----:B------:R-:W-:-:S04]  /*0250*/  FFMA R7, R8, R7, R8 ;  /* 0x0000000708077223 */ /* 0x000fc80000000008 */
[----:B------:R-:W-:Y:S01]  /*0260*/  FFMA R0, R0, 0.69314718246459960938, R7 ;  /* 0x3f31721800007823 */ /* 0x000fe20000000007 */
[----:B------:R-:W-:Y:S01]  /*0270*/  @P0 FFMA R0, R3, R6, +INF ;  /* 0x7f80000003000423 */ /* 0x000fe20000000006 */
[----:B0-----:R-:W-:-:S04]  /*0280*/  IMAD.WIDE R2, R2, 0x4, R4 ;  /* 0x0000000402027825 */ /* 0x001fc800078e0204 */
[----:B------:R-:W-:-:S05]  /*0290*/  FADD R5, -R0, -RZ ;  /* 0x800000ff00057221 */ /* 0x000fca0000000100 */
[----:B------:R-:W-:Y:S01]  /*02a0*/  STG.E desc[UR4][R2.64], R5 ;  /* 0x0000000502007986 */ /* 0x000fe2000c101904 */
[----:B------:R-:W-:Y:S05]  /*02b0*/  EXIT ;  /* 0x000000000000794d */ /* 0x000fea0003800000 */
.L_x_0:
[----:B------:R-:W-:-:S00]  /*02c0*/  BRA `(.L_x_0) ;  /* 0xfffffffc00fc7947 */ /* 0x000fc0000383ffff */
[----:B------:R-:W-:-:S00]  /*02d0*/  NOP ;  /* 0x0000000000007918 */ /* 0x000fc00000000000 */
        /* <DEDUP_REMOVED lines=10> */
.L_x_1:


//--------------------- .nv.shared.reserved.0     --------------------------
	.section	.nv.shared.reserved.0,"aw",@nobits
	.weak		__nv_reservedSMEM_offset_0_alias
	.size		__nv_reservedSMEM_offset_0_alias, 0, 64
	.other		__nv_reservedSMEM_offset_0_alias,@"STO_CUDA_RESERVED_SHARED STV_DEFAULT"
__nv_reservedSMEM_offset_0_alias:
	.zero		0
	.zero		64


//--------------------- .nv.constant0._Z25cross_entropy_loss_kernelPKfPKiPfii --------------------------
	.section	.nv.constant0._Z25cross_entropy_loss_kernelPKfPKiPfii,"a",@progbits
	.sectionflags	@""
	.align	4
.nv.constant0._Z25cross_entropy_loss_kernelPKfPKiPfii:
	.zero		928


//--------------------- SYMBOLS --------------------------

	.type		.nv.reservedSmem.offset0,@object
	.size		.nv.reservedSmem.offset0,0x4
